//
// Generated by NVIDIA NVVM Compiler
//
// Compiler Build ID: CL-36424714
// Cuda compilation tools, release 13.0, V13.0.88
// Based on NVVM 20.0.0
//

.version 9.0
.target sm_100
.address_size 64

	// .globl	_Z19perlinNoise2DKerneliiPPi

.visible .entry _Z19perlinNoise2DKerneliiPPi(
	.param .u32 _Z19perlinNoise2DKerneliiPPi_param_0,
	.param .u32 _Z19perlinNoise2DKerneliiPPi_param_1,
	.param .u64 .ptr .align 1 _Z19perlinNoise2DKerneliiPPi_param_2
)
{


	ret;

}


// ===== COMPILED SASS (sm_100) =====

	.target	sm_100

	.elftype	@"ET_EXEC"


//--------------------- .note.nv.tkinfo           --------------------------
	.section	.note.nv.tkinfo,"",@"SHT_NOTE"
	.sectionflags	@"SHF_NOTE_NV_TKINFO"
	.tkinfo
        /*0018*/ 	.word	0x00000002
        /*0030*/ 	.string	""
        /*0030*/ 	.string	"ptxas"
        /*0030*/ 	.string	"Cuda compilation tools, release 13.0, V13.0.88"
        /*0030*/ 	.string	"Build cuda_13.0.r13.0/compiler.36424714_0"
        /*0030*/ 	.string	"-arch sm_100 -m 64 "



//--------------------- .note.nv.cuinfo           --------------------------
	.section	.note.nv.cuinfo,"",@"SHT_NOTE"
	.sectionflags	@"SHF_NOTE_NV_CUINFO"
        /*0018*/ 	.short	0x0002
        /*001a*/ 	.short	0x0064
        /*001c*/ 	.short	0x0082
	.zero		2


//--------------------- .nv.info                  --------------------------
	.section	.nv.info,"",@"SHT_CUDA_INFO"
	.align	4


	//----- nvinfo : EIATTR_REGCOUNT
	.align		4
        /*0000*/ 	.byte	0x04, 0x2f
        /*0002*/ 	.short	(.L_1 - .L_0)
	.align		4
.L_0:
        /*0004*/ 	.word	index@(_Z19perlinNoise2DKerneliiPPi)
        /*0008*/ 	.word	0x00000004


	//----- nvinfo : EIATTR_FRAME_SIZE
	.align		4
.L_1:
        /*000c*/ 	.byte	0x04, 0x11
        /*000e*/ 	.short	(.L_3 - .L_2)
	.align		4
.L_2:
        /*0010*/ 	.word	index@(_Z19perlinNoise2DKerneliiPPi)
        /*0014*/ 	.word	0x00000000


	//----- nvinfo : EIATTR_MIN_STACK_SIZE
	.align		4
.L_3:
        /*0018*/ 	.byte	0x04, 0x12
        /*001a*/ 	.short	(.L_5 - .L_4)
	.align		4
.L_4:
        /*001c*/ 	.word	index@(_Z19perlinNoise2DKerneliiPPi)
        /*0020*/ 	.word	0x00000000
.L_5:


//--------------------- .nv.compat                --------------------------
	.section	.nv.compat,"",@"SHT_CUDA_COMPAT_INFO"
	.align	4
        /*0000*/ 	.byte	0x02, 0x09, 0x00, 0x00, 0x02, 0x02, 0x01, 0x00, 0x02, 0x05, 0x05, 0x00, 0x03, 0x07, 0x01, 0x01
        /*0010*/ 	.byte	0x02, 0x03, 0x00, 0x00, 0x02, 0x06, 0x01, 0x00, 0x04, 0x0b, 0x08, 0x00, 0x09, 0x00, 0x00, 0x00
        /*0020*/ 	.byte	0x00, 0x00, 0x00, 0x00


//--------------------- .nv.info._Z19perlinNoise2DKerneliiPPi --------------------------
	.section	.nv.info._Z19perlinNoise2DKerneliiPPi,"",@"SHT_CUDA_INFO"
	.sectionflags	@""
	.align	4


	//----- nvinfo : EIATTR_CUDA_API_VERSION
	.align		4
        /*0000*/ 	.byte	0x04, 0x37
        /*0002*/ 	.short	(.L_7 - .L_6)
.L_6:
        /*0004*/ 	.word	0x00000082


	//----- nvinfo : EIATTR_KPARAM_INFO
	.align		4
.L_7:
        /*0008*/ 	.byte	0x04, 0x17
        /*000a*/ 	.short	(.L_9 - .L_8)
.L_8:
        /*000c*/ 	.word	0x00000000
        /*0010*/ 	.short	0x0002
        /*0012*/ 	.short	0x0008
        /*0014*/ 	.byte	0x00, 0xf5, 0x21, 0x00


	//----- nvinfo : EIATTR_KPARAM_INFO
	.align		4
.L_9:
        /*0018*/ 	.byte	0x04, 0x17
        /*001a*/ 	.short	(.L_11 - .L_10)
.L_10:
        /*001c*/ 	.word	0x00000000
        /*0020*/ 	.short	0x0001
        /*0022*/ 	.short	0x0004
        /*0024*/ 	.byte	0x00, 0xf0, 0x11, 0x00


	//----- nvinfo : EIATTR_KPARAM_INFO
	.align		4
.L_11:
        /*0028*/ 	.byte	0x04, 0x17
        /*002a*/ 	.short	(.L_13 - .L_12)
.L_12:
        /*002c*/ 	.word	0x00000000
        /*0030*/ 	.short	0x0000
        /*0032*/ 	.short	0x0000
        /*0034*/ 	.byte	0x00, 0xf0, 0x11, 0x00


	//----- nvinfo : EIATTR_SPARSE_MMA_MASK
	.align		4
.L_13:
        /*0038*/ 	.byte	0x03, 0x50
        /*003a*/ 	.short	0x0000


	//----- nvinfo : EIATTR_MAXREG_COUNT
	.align		4
        /*003c*/ 	.byte	0x03, 0x1b
        /*003e*/ 	.short	0x00ff


	//----- nvinfo : EIATTR_MERCURY_ISA_VERSION
	.align		4
        /*0040*/ 	.byte	0x03, 0x5f
        /*0042*/ 	.short	0x0101


	//----- nvinfo : EIATTR_VRC_CTA_INIT_COUNT
	.align		4
        /*0044*/ 	.byte	0x02, 0x4a
	.zero		1
	.zero		1


	//----- nvinfo : EIATTR_EXIT_INSTR_OFFSETS
	.align		4
        /*0048*/ 	.byte	0x04, 0x1c
        /*004a*/ 	.short	(.L_15 - .L_14)


	//   ....[0]....
.L_14:
        /*004c*/ 	.word	0x00000010


	//----- nvinfo : EIATTR_CBANK_PARAM_SIZE
	.align		4
.L_15:
        /*0050*/ 	.byte	0x03, 0x19
        /*0052*/ 	.short	0x0010


	//----- nvinfo : EIATTR_PARAM_CBANK
	.align		4
        /*0054*/ 	.byte	0x04, 0x0a
        /*0056*/ 	.short	(.L_17 - .L_16)
	.align		4
.L_16:
        /*0058*/ 	.word	index@(.nv.constant0._Z19perlinNoise2DKerneliiPPi)
        /*005c*/ 	.short	0x0380
        /*005e*/ 	.short	0x0010


	//----- nvinfo : EIATTR_SW_WAR
	.align		4
.L_17:
        /*0060*/ 	.byte	0x04, 0x36
        /*0062*/ 	.short	(.L_19 - .L_18)
.L_18:
        /*0064*/ 	.word	0x00000008
.L_19:


//--------------------- .nv.callgraph             --------------------------
	.section	.nv.callgraph,"",@"SHT_CUDA_CALLGRAPH"
	.align	4
	.sectionentsize	8
	.align		4
        /*0000*/ 	.word	0x00000000
	.align		4
        /*0004*/ 	.word	0xffffffff
	.align		4
        /*0008*/ 	.word	0x00000000
	.align		4
        /*000c*/ 	.word	0xfffffffe
	.align		4
        /*0010*/ 	.word	0x00000000
	.align		4
        /*0014*/ 	.word	0xfffffffd
	.align		4
        /*0018*/ 	.word	0x00000000
	.align		4
        /*001c*/ 	.word	0xfffffffc


//--------------------- .text._Z19perlinNoise2DKerneliiPPi --------------------------
	.section	.text._Z19perlinNoise2DKerneliiPPi,"ax",@progbits
	.align	128
        .global         _Z19perlinNoise2DKerneliiPPi
        .type           _Z19perlinNoise2DKerneliiPPi,@function
        .size           _Z19perlinNoise2DKerneliiPPi,(.L_x_1 - _Z19perlinNoise2DKerneliiPPi)
        .other          _Z19perlinNoise2DKerneliiPPi,@"STO_CUDA_ENTRY STV_DEFAULT"
_Z19perlinNoise2DKerneliiPPi:
.text._Z19perlinNoise2DKerneliiPPi:
[----:B------:R-:W-:Y:S01]  /*0000*/  LDC R1, c[0x0][0x37c] ;  /* 0x0000df00ff017b82 */ /* 0x000fe20000000800 */
[----:B------:R-:W-:Y:S05]  /*0010*/  EXIT ;  /* 0x000000000000794d */ /* 0x000fea0003800000 */
.L_x_0:
[----:B------:R-:W-:-:S00]  /*0020*/  BRA `(.L_x_0) ;  /* 0xfffffffc00fc7947 */ /* 0x000fc0000383ffff */
[----:B------:R-:W-:-:S00]  /*0030*/  NOP ;  /* 0x0000000000007918 */ /* 0x000fc00000000000 */
        /* <DEDUP_REMOVED lines=12> */
.L_x_1:


//--------------------- .nv.shared.reserved.0     --------------------------
	.section	.nv.shared.reserved.0,"aw",@nobits
	.weak		__nv_reservedSMEM_offset_0_alias
	.size		__nv_reservedSMEM_offset_0_alias, 0, 64
	.other		__nv_reservedSMEM_offset_0_alias,@"STO_CUDA_RESERVED_SHARED STV_DEFAULT"
__nv_reservedSMEM_offset_0_alias:
	.zero		0
	.zero		64


//--------------------- .nv.constant0._Z19perlinNoise2DKerneliiPPi --------------------------
	.section	.nv.constant0._Z19perlinNoise2DKerneliiPPi,"a",@progbits
	.sectionflags	@""
	.align	4
.nv.constant0._Z19perlinNoise2DKerneliiPPi:
	.zero		912


//--------------------- SYMBOLS --------------------------

	.type		.nv.reservedSmem.offset0,@object
	.size		.nv.reservedSmem.offset0,0x4
